//
// Generated by NVIDIA NVVM Compiler
//
// Compiler Build ID: CL-36424714
// Cuda compilation tools, release 13.0, V13.0.88
// Based on NVVM 20.0.0
//

.version 9.0
.target sm_100
.address_size 64

	// .globl	default_function_kernel

.visible .entry default_function_kernel(
	.param .u64 .ptr .align 1 default_function_kernel_param_0,
	.param .u64 .ptr .align 1 default_function_kernel_param_1
)
.maxntid 22
{
	.reg .pred 	%p<2>;
	.reg .b32 	%r<6>;
	.reg .b32 	%f<20>;
	.reg .b64 	%rd<8>;

	ld.param.u64 	%rd1, [default_function_kernel_param_0];
	ld.param.u64 	%rd2, [default_function_kernel_param_1];
	cvta.to.global.u64 	%rd3, %rd1;
	cvta.to.global.u64 	%rd4, %rd2;
	mov.u32 	%r1, %ctaid.x;
	mov.u32 	%r2, %tid.x;
	mad.lo.s32 	%r3, %r1, 22, %r2;
	mul.wide.u32 	%rd5, %r3, 4;
	add.s64 	%rd6, %rd4, %rd5;
	ld.global.nc.f32 	%f1, [%rd6];
	abs.f32 	%f2, %f1;
	mov.f32 	%f3, 0f3FB8AA3B;
	mul.rn.f32 	%f4, %f2, %f3;
	cvt.rzi.f32.f32 	%f5, %f4;
	abs.f32 	%f6, %f5;
	setp.gt.f32 	%p1, %f6, 0f42FC0000;
	mov.f32 	%f7, 0f42FC0000;
	copysign.f32 	%f8, %f5, %f7;
	selp.f32 	%f9, %f8, %f5, %p1;
	fma.rn.f32 	%f10, %f9, 0fBF317218, %f2;
	fma.rn.f32 	%f11, %f9, 0f3102E308, %f10;
	mul.f32 	%f12, %f11, 0f3FB8AA3B;
	add.f32 	%f13, %f9, 0f4B40007D;
	mov.b32 	%r4, %f13;
	shl.b32 	%r5, %r4, 23;
	mov.b32 	%f14, %r5;
	ex2.approx.ftz.f32 	%f15, %f12;
	mul.f32 	%f16, %f15, %f14;
	mov.f32 	%f17, 0f3E000000;
	div.approx.ftz.f32 	%f18, %f17, %f16;
	fma.rn.f32 	%f19, %f16, 0f40000000, %f18;
	add.s64 	%rd7, %rd3, %rd5;
	st.global.f32 	[%rd7], %f19;
	ret;

}


// ===== COMPILED SASS (sm_100) =====

	.target	sm_100

	.elftype	@"ET_EXEC"


//--------------------- .note.nv.tkinfo           --------------------------
	.section	.note.nv.tkinfo,"",@"SHT_NOTE"
	.sectionflags	@"SHF_NOTE_NV_TKINFO"
	.tkinfo
        /*0018*/ 	.word	0x00000002
        /*0030*/ 	.string	""
        /*0030*/ 	.string	"ptxas"
        /*0030*/ 	.string	"Cuda compilation tools, release 13.0, V13.0.88"
        /*0030*/ 	.string	"Build cuda_13.0.r13.0/compiler.36424714_0"
        /*0030*/ 	.string	"-arch sm_100 -m 64 "



//--------------------- .note.nv.cuinfo           --------------------------
	.section	.note.nv.cuinfo,"",@"SHT_NOTE"
	.sectionflags	@"SHF_NOTE_NV_CUINFO"
        /*0018*/ 	.short	0x0002
        /*001a*/ 	.short	0x0064
        /*001c*/ 	.short	0x0082
	.zero		2


//--------------------- .nv.info                  --------------------------
	.section	.nv.info,"",@"SHT_CUDA_INFO"
	.align	4


	//----- nvinfo : EIATTR_REGCOUNT
	.align		4
        /*0000*/ 	.byte	0x04, 0x2f
        /*0002*/ 	.short	(.L_1 - .L_0)
	.align		4
.L_0:
        /*0004*/ 	.word	index@(default_function_kernel)
        /*0008*/ 	.word	0x0000000a


	//----- nvinfo : EIATTR_FRAME_SIZE
	.align		4
.L_1:
        /*000c*/ 	.byte	0x04, 0x11
        /*000e*/ 	.short	(.L_3 - .L_2)
	.align		4
.L_2:
        /*0010*/ 	.word	index@(default_function_kernel)
        /*0014*/ 	.word	0x00000000


	//----- nvinfo : EIATTR_MIN_STACK_SIZE
	.align		4
.L_3:
        /*0018*/ 	.byte	0x04, 0x12
        /*001a*/ 	.short	(.L_5 - .L_4)
	.align		4
.L_4:
        /*001c*/ 	.word	index@(default_function_kernel)
        /*0020*/ 	.word	0x00000000
.L_5:


//--------------------- .nv.compat                --------------------------
	.section	.nv.compat,"",@"SHT_CUDA_COMPAT_INFO"
	.align	4
        /*0000*/ 	.byte	0x02, 0x09, 0x00, 0x00, 0x02, 0x02, 0x01, 0x00, 0x02, 0x05, 0x05, 0x00, 0x03, 0x07, 0x01, 0x01
        /*0010*/ 	.byte	0x02, 0x03, 0x00, 0x00, 0x02, 0x06, 0x01, 0x00, 0x04, 0x0b, 0x08, 0x00, 0x01, 0x00, 0x00, 0x00
        /*0020*/ 	.byte	0x00, 0x00, 0x00, 0x00


//--------------------- .nv.info.default_function_kernel --------------------------
	.section	.nv.info.default_function_kernel,"",@"SHT_CUDA_INFO"
	.sectionflags	@""
	.align	4


	//----- nvinfo : EIATTR_CUDA_API_VERSION
	.align		4
        /*0000*/ 	.byte	0x04, 0x37
        /*0002*/ 	.short	(.L_7 - .L_6)
.L_6:
        /*0004*/ 	.word	0x00000082


	//----- nvinfo : EIATTR_KPARAM_INFO
	.align		4
.L_7:
        /*0008*/ 	.byte	0x04, 0x17
        /*000a*/ 	.short	(.L_9 - .L_8)
.L_8:
        /*000c*/ 	.word	0x00000000
        /*0010*/ 	.short	0x0001
        /*0012*/ 	.short	0x0008
        /*0014*/ 	.byte	0x00, 0xf5, 0x21, 0x00


	//----- nvinfo : EIATTR_KPARAM_INFO
	.align		4
.L_9:
        /*0018*/ 	.byte	0x04, 0x17
        /*001a*/ 	.short	(.L_11 - .L_10)
.L_10:
        /*001c*/ 	.word	0x00000000
        /*0020*/ 	.short	0x0000
        /*0022*/ 	.short	0x0000
        /*0024*/ 	.byte	0x00, 0xf5, 0x21, 0x00


	//----- nvinfo : EIATTR_SPARSE_MMA_MASK
	.align		4
.L_11:
        /*0028*/ 	.byte	0x03, 0x50
        /*002a*/ 	.short	0x0000


	//----- nvinfo : EIATTR_MAXREG_COUNT
	.align		4
        /*002c*/ 	.byte	0x03, 0x1b
        /*002e*/ 	.short	0x00ff


	//----- nvinfo : EIATTR_MERCURY_ISA_VERSION
	.align		4
        /*0030*/ 	.byte	0x03, 0x5f
        /*0032*/ 	.short	0x0101


	//----- nvinfo : EIATTR_VRC_CTA_INIT_COUNT
	.align		4
        /*0034*/ 	.byte	0x02, 0x4a
	.zero		1
	.zero		1


	//----- nvinfo : EIATTR_EXIT_INSTR_OFFSETS
	.align		4
        /*0038*/ 	.byte	0x04, 0x1c
        /*003a*/ 	.short	(.L_13 - .L_12)


	//   ....[0]....
.L_12:
        /*003c*/ 	.word	0x000001b0


	//----- nvinfo : EIATTR_MAX_THREADS
	.align		4
.L_13:
        /*0040*/ 	.byte	0x04, 0x05
        /*0042*/ 	.short	(.L_15 - .L_14)
.L_14:
        /*0044*/ 	.word	0x00000016
        /*0048*/ 	.word	0x00000001
        /*004c*/ 	.word	0x00000001


	//----- nvinfo : EIATTR_CBANK_PARAM_SIZE
	.align		4
.L_15:
        /*0050*/ 	.byte	0x03, 0x19
        /*0052*/ 	.short	0x0010


	//----- nvinfo : EIATTR_PARAM_CBANK
	.align		4
        /*0054*/ 	.byte	0x04, 0x0a
        /*0056*/ 	.short	(.L_17 - .L_16)
	.align		4
.L_16:
        /*0058*/ 	.word	index@(.nv.constant0.default_function_kernel)
        /*005c*/ 	.short	0x0380
        /*005e*/ 	.short	0x0010


	//----- nvinfo : EIATTR_SW_WAR
	.align		4
.L_17:
        /*0060*/ 	.byte	0x04, 0x36
        /*0062*/ 	.short	(.L_19 - .L_18)
.L_18:
        /*0064*/ 	.word	0x00000008
.L_19:


//--------------------- .nv.callgraph             --------------------------
	.section	.nv.callgraph,"",@"SHT_CUDA_CALLGRAPH"
	.align	4
	.sectionentsize	8
	.align		4
        /*0000*/ 	.word	0x00000000
	.align		4
        /*0004*/ 	.word	0xffffffff
	.align		4
        /*0008*/ 	.word	0x00000000
	.align		4
        /*000c*/ 	.word	0xfffffffe
	.align		4
        /*0010*/ 	.word	0x00000000
	.align		4
        /*0014*/ 	.word	0xfffffffd
	.align		4
        /*0018*/ 	.word	0x00000000
	.align		4
        /*001c*/ 	.word	0xfffffffc


//--------------------- .text.default_function_kernel --------------------------
	.section	.text.default_function_kernel,"ax",@progbits
	.align	128
        .global         default_function_kernel
        .type           default_function_kernel,@function
        .size           default_function_kernel,(.L_x_1 - default_function_kernel)
        .other          default_function_kernel,@"STO_CUDA_ENTRY STV_DEFAULT"
default_function_kernel:
.text.default_function_kernel:
[----:B------:R-:W-:Y:S01]  /*0000*/  LDC R1, c[0x0][0x37c] ;  /* 0x0000df00ff017b82 */ /* 0x000fe20000000800 */
[----:B------:R-:W0:Y:S07]  /*0010*/  S2R R5, SR_CTAID.X ;  /* 0x0000000000057919 */ /* 0x000e2e0000002500 */
[----:B------:R-:W1:Y:S01]  /*0020*/  LDC.64 R2, c[0x0][0x388] ;  /* 0x0000e200ff027b82 */ /* 0x000e620000000a00 */
[----:B------:R-:W2:Y:S01]  /*0030*/  LDCU.64 UR4, c[0x0][0x358] ;  /* 0x00006b00ff0477ac */ /* 0x000ea20008000a00 */
[----:B------:R-:W0:Y:S02]  /*0040*/  S2R R0, SR_TID.X ;  /* 0x0000000000007919 */ /* 0x000e240000002100 */
[----:B0-----:R-:W-:-:S04]  /*0050*/  IMAD R5, R5, 0x16, R0 ;  /* 0x0000001605057824 */ /* 0x001fc800078e0200 */
[----:B-1----:R-:W-:-:S06]  /*0060*/  IMAD.WIDE.U32 R2, R5, 0x4, R2 ;  /* 0x0000000405027825 */ /* 0x002fcc00078e0002 */
[----:B--2---:R-:W2:Y:S01]  /*0070*/  LDG.E.CONSTANT R2, desc[UR4][R2.64] ;  /* 0x0000000402027981 */ /* 0x004ea2000c1e9900 */
[----:B------:R-:W-:Y:S02]  /*0080*/  HFMA2 R7, -RZ, RZ, 3.4921875, 0 ;  /* 0x42fc0000ff077431 */ /* 0x000fe400000001ff */
[----:B--2---:R-:W-:-:S06]  /*0090*/  FMUL R0, |R2|, 1.4426950216293334961 ;  /* 0x3fb8aa3b02007820 */ /* 0x004fcc0000400200 */
[----:B------:R-:W0:Y:S02]  /*00a0*/  FRND.TRUNC R0, R0 ;  /* 0x0000000000007307 */ /* 0x000e24000020d000 */
[----:B0-----:R-:W-:Y:S02]  /*00b0*/  FSETP.GT.AND P0, PT, |R0|, 126, PT ;  /* 0x42fc00000000780b */ /* 0x001fe40003f04200 */
[----:B------:R-:W-:-:S04]  /*00c0*/  LOP3.LUT R7, R7, 0x80000000, R0, 0xb8, !PT ;  /* 0x8000000007077812 */ /* 0x000fc800078eb800 */
[----:B------:R-:W-:-:S05]  /*00d0*/  FSEL R7, R7, R0, P0 ;  /* 0x0000000007077208 */ /* 0x000fca0000000000 */
[C---:B------:R-:W-:Y:S02]  /*00e0*/  FFMA R4, R7.reuse, -0.69314718246459960938, |R2| ;  /* 0xbf31721807047823 */ /* 0x040fe40000000402 */
[----:B------:R-:W0:Y:S02]  /*00f0*/  LDC.64 R2, c[0x0][0x380] ;  /* 0x0000e000ff027b82 */ /* 0x000e240000000a00 */
[C---:B------:R-:W-:Y:S01]  /*0100*/  FFMA R4, R7.reuse, 1.9046542121259335545e-09, R4 ;  /* 0x3102e30807047823 */ /* 0x040fe20000000004 */
[----:B------:R-:W-:-:S03]  /*0110*/  FADD R7, R7, 12583037 ;  /* 0x4b40007d07077421 */ /* 0x000fc60000000000 */
[----:B------:R-:W-:Y:S02]  /*0120*/  FMUL R4, R4, 1.4426950216293334961 ;  /* 0x3fb8aa3b04047820 */ /* 0x000fe40000400000 */
[----:B------:R-:W-:-:S04]  /*0130*/  SHF.L.U32 R7, R7, 0x17, RZ ;  /* 0x0000001707077819 */ /* 0x000fc800000006ff */
[----:B------:R-:W1:Y:S01]  /*0140*/  MUFU.EX2 R4, R4 ;  /* 0x0000000400047308 */ /* 0x000e620000000800 */
[----:B0-----:R-:W-:-:S04]  /*0150*/  IMAD.WIDE.U32 R2, R5, 0x4, R2 ;  /* 0x0000000405027825 */ /* 0x001fc800078e0002 */
[----:B-1----:R-:W-:-:S04]  /*0160*/  FMUL R7, R7, R4 ;  /* 0x0000000407077220 */ /* 0x002fc80000400000 */
[----:B------:R-:W0:Y:S02]  /*0170*/  MUFU.RCP R0, R7 ;  /* 0x0000000700007308 */ /* 0x000e240000001000 */
[----:B0-----:R-:W-:-:S04]  /*0180*/  FMUL.FTZ R0, R0, 0.125 ;  /* 0x3e00000000007820 */ /* 0x001fc80000410000 */
[----:B------:R-:W-:-:S05]  /*0190*/  FFMA R5, R7, 2, R0 ;  /* 0x4000000007057823 */ /* 0x000fca0000000000 */
[----:B------:R-:W-:Y:S01]  /*01a0*/  STG.E desc[UR4][R2.64], R5 ;  /* 0x0000000502007986 */ /* 0x000fe2000c101904 */
[----:B------:R-:W-:Y:S05]  /*01b0*/  EXIT ;  /* 0x000000000000794d */ /* 0x000fea0003800000 */
.L_x_0:
[----:B------:R-:W-:-:S00]  /*01c0*/  BRA `(.L_x_0) ;  /* 0xfffffffc00fc7947 */ /* 0x000fc0000383ffff */
[----:B------:R-:W-:-:S00]  /*01d0*/  NOP ;  /* 0x0000000000007918 */ /* 0x000fc00000000000 */
        /* <DEDUP_REMOVED lines=10> */
.L_x_1:


//--------------------- .nv.shared.reserved.0     --------------------------
	.section	.nv.shared.reserved.0,"aw",@nobits
	.weak		__nv_reservedSMEM_offset_0_alias
	.size		__nv_reservedSMEM_offset_0_alias, 0, 64
	.other		__nv_reservedSMEM_offset_0_alias,@"STO_CUDA_RESERVED_SHARED STV_DEFAULT"
__nv_reservedSMEM_offset_0_alias:
	.zero		0
	.zero		64


//--------------------- .nv.constant0.default_function_kernel --------------------------
	.section	.nv.constant0.default_function_kernel,"a",@progbits
	.sectionflags	@""
	.align	4
.nv.constant0.default_function_kernel:
	.zero		912


//--------------------- SYMBOLS --------------------------

	.type		.nv.reservedSmem.offset0,@object
	.size		.nv.reservedSmem.offset0,0x4
